	.headerflags	@"EF_CUDA_TEXMODE_UNIFIED EF_CUDA_64BIT_ADDRESS EF_CUDA_ACCELERATORS EF_CUDA_SM90 EF_CUDA_VIRTUAL_SM(EF_CUDA_SM90)"
	.elftype	@"ET_EXEC"


//--------------------- .nv.info                  --------------------------
	.section	.nv.info,"",@"SHT_CUDA_INFO"
	.align	4


	//----- nvinfo : EIATTR_REGCOUNT
	.align		4
        /*0000*/ 	.byte	0x04, 0x2f
        /*0002*/ 	.short	(.L_3 - .L_2)
	.align		4
.L_2:
        /*0004*/ 	.word	index@(triton_poi_fused__native_batch_norm_legit_no_training_relu_18)
        /*0008*/ 	.word	0x00000012


	//----- nvinfo : EIATTR_MIN_STACK_SIZE
	.align		4
.L_3:
        /*000c*/ 	.byte	0x04, 0x12
        /*000e*/ 	.short	(.L_5 - .L_4)
	.align		4
.L_4:
        /*0010*/ 	.word	index@(triton_poi_fused__native_batch_norm_legit_no_training_relu_18)
        /*0014*/ 	.word	0x00000000


	//----- nvinfo : EIATTR_FRAME_SIZE
	.align		4
.L_5:
        /*0018*/ 	.byte	0x04, 0x11
        /*001a*/ 	.short	(.L_7 - .L_6)
	.align		4
.L_6:
        /*001c*/ 	.word	index@(triton_poi_fused__native_batch_norm_legit_no_training_relu_18)
        /*0020*/ 	.word	0x00000000


	//----- nvinfo : EIATTR_MIN_STACK_SIZE
	.align		4
.L_7:
        /*0024*/ 	.byte	0x04, 0x12
        /*0026*/ 	.short	(.L_9 - .L_8)
	.align		4
.L_8:
        /*0028*/ 	.word	index@(triton_poi_fused__native_batch_norm_legit_no_training_relu_18)
        /*002c*/ 	.word	0x00000000
.L_9:


//--------------------- .nv.info.triton_poi_fused__native_batch_norm_legit_no_training_relu_18 --------------------------
	.section	.nv.info.triton_poi_fused__native_batch_norm_legit_no_training_relu_18,"",@"SHT_CUDA_INFO"
	.sectionflags	@""
	.align	4


	//----- nvinfo : EIATTR_CUDA_API_VERSION
	.align		4
        /*0000*/ 	.byte	0x04, 0x37
        /*0002*/ 	.short	(.L_11 - .L_10)
.L_10:
        /*0004*/ 	.word	0x0000007c


	//----- nvinfo : EIATTR_KPARAM_INFO
	.align		4
.L_11:
        /*0008*/ 	.byte	0x04, 0x17
        /*000a*/ 	.short	(.L_13 - .L_12)
.L_12:
        /*000c*/ 	.word	0x00000000
        /*0010*/ 	.short	0x0006
        /*0012*/ 	.short	0x0030
        /*0014*/ 	.byte	0x00, 0xf0, 0x11, 0x00


	//----- nvinfo : EIATTR_KPARAM_INFO
	.align		4
.L_13:
        /*0018*/ 	.byte	0x04, 0x17
        /*001a*/ 	.short	(.L_15 - .L_14)
.L_14:
        /*001c*/ 	.word	0x00000000
        /*0020*/ 	.short	0x0005
        /*0022*/ 	.short	0x0028
        /*0024*/ 	.byte	0x00, 0xf4, 0x21, 0x00


	//----- nvinfo : EIATTR_KPARAM_INFO
	.align		4
.L_15:
        /*0028*/ 	.byte	0x04, 0x17
        /*002a*/ 	.short	(.L_17 - .L_16)
.L_16:
        /*002c*/ 	.word	0x00000000
        /*0030*/ 	.short	0x0004
        /*0032*/ 	.short	0x0020
        /*0034*/ 	.byte	0x00, 0xf4, 0x21, 0x00


	//----- nvinfo : EIATTR_KPARAM_INFO
	.align		4
.L_17:
        /*0038*/ 	.byte	0x04, 0x17
        /*003a*/ 	.short	(.L_19 - .L_18)
.L_18:
        /*003c*/ 	.word	0x00000000
        /*0040*/ 	.short	0x0003
        /*0042*/ 	.short	0x0018
        /*0044*/ 	.byte	0x00, 0xf4, 0x21, 0x00


	//----- nvinfo : EIATTR_KPARAM_INFO
	.align		4
.L_19:
        /*0048*/ 	.byte	0x04, 0x17
        /*004a*/ 	.short	(.L_21 - .L_20)
.L_20:
        /*004c*/ 	.word	0x00000000
        /*0050*/ 	.short	0x0002
        /*0052*/ 	.short	0x0010
        /*0054*/ 	.byte	0x00, 0xf4, 0x21, 0x00


	//----- nvinfo : EIATTR_KPARAM_INFO
	.align		4
.L_21:
        /*0058*/ 	.byte	0x04, 0x17
        /*005a*/ 	.short	(.L_23 - .L_22)
.L_22:
        /*005c*/ 	.word	0x00000000
        /*0060*/ 	.short	0x0001
        /*0062*/ 	.short	0x0008
        /*0064*/ 	.byte	0x00, 0xf4, 0x21, 0x00


	//----- nvinfo : EIATTR_KPARAM_INFO
	.align		4
.L_23:
        /*0068*/ 	.byte	0x04, 0x17
        /*006a*/ 	.short	(.L_25 - .L_24)
.L_24:
        /*006c*/ 	.word	0x00000000
        /*0070*/ 	.short	0x0000
        /*0072*/ 	.short	0x0000
        /*0074*/ 	.byte	0x00, 0xf4, 0x21, 0x00


	//----- nvinfo : EIATTR_SPARSE_MMA_MASK
	.align		4
.L_25:
        /*0078*/ 	.byte	0x03, 0x50
        /*007a*/ 	.short	0x0000


	//----- nvinfo : EIATTR_MAXREG_COUNT
	.align		4
        /*007c*/ 	.byte	0x03, 0x1b
        /*007e*/ 	.short	0x00ff


	//----- nvinfo : EIATTR_EXIT_INSTR_OFFSETS
	.align		4
        /*0080*/ 	.byte	0x04, 0x1c
        /*0082*/ 	.short	(.L_27 - .L_26)


	//   ....[0]....
.L_26:
        /*0084*/ 	.word	0x00000300


	//   ....[1]....
        /*0088*/ 	.word	0x00000320


	//----- nvinfo : EIATTR_REQNTID
	.align		4
.L_27:
        /*008c*/ 	.byte	0x04, 0x10
        /*008e*/ 	.short	(.L_29 - .L_28)
.L_28:
        /*0090*/ 	.word	0x00000080
        /*0094*/ 	.word	0x00000001
        /*0098*/ 	.word	0x00000001


	//----- nvinfo : EIATTR_CBANK_PARAM_SIZE
	.align		4
.L_29:
        /*009c*/ 	.byte	0x03, 0x19
        /*009e*/ 	.short	0x0034


	//----- nvinfo : EIATTR_PARAM_CBANK
	.align		4
        /*00a0*/ 	.byte	0x04, 0x0a
        /*00a2*/ 	.short	(.L_31 - .L_30)
	.align		4
.L_30:
        /*00a4*/ 	.word	index@(.nv.constant0.triton_poi_fused__native_batch_norm_legit_no_training_relu_18)
        /*00a8*/ 	.short	0x0210
        /*00aa*/ 	.short	0x0034


	//----- nvinfo : EIATTR_SW_WAR
	.align		4
.L_31:
        /*00ac*/ 	.byte	0x04, 0x36
        /*00ae*/ 	.short	(.L_33 - .L_32)
.L_32:
        /*00b0*/ 	.word	0x00000008
.L_33:


//--------------------- .nv.callgraph             --------------------------
	.section	.nv.callgraph,"",@"SHT_CUDA_CALLGRAPH"
	.align	4
	.sectionentsize	8
	.align		4
        /*0000*/ 	.word	0x00000000
	.align		4
        /*0004*/ 	.word	0xffffffff
	.align		4
        /*0008*/ 	.word	0x00000000
	.align		4
        /*000c*/ 	.word	0xfffffffe
	.align		4
        /*0010*/ 	.word	0x00000000
	.align		4
        /*0014*/ 	.word	0xfffffffd
	.align		4
        /*0018*/ 	.word	0x00000000
	.align		4
        /*001c*/ 	.word	0xfffffffc


//--------------------- .nv.constant4             --------------------------
	.section	.nv.constant4,"a",@progbits
	.align	8
	.align		8
.nv.constant4:
        /*0000*/ 	.dword	_$_str
	.align		8
        /*0008*/ 	.dword	_$_str_$_2


//--------------------- .text.triton_poi_fused__native_batch_norm_legit_no_training_relu_18 --------------------------
	.section	.text.triton_poi_fused__native_batch_norm_legit_no_training_relu_18,"ax",@progbits
	.align	128
        .global         triton_poi_fused__native_batch_norm_legit_no_training_relu_18
        .type           triton_poi_fused__native_batch_norm_legit_no_training_relu_18,@function
        .size           triton_poi_fused__native_batch_norm_legit_no_training_relu_18,(.L_x_1 - triton_poi_fused__native_batch_norm_legit_no_training_relu_18)
        .other          triton_poi_fused__native_batch_norm_legit_no_training_relu_18,@"STO_CUDA_ENTRY STV_DEFAULT"
triton_poi_fused__native_batch_norm_legit_no_training_relu_18:
.text.triton_poi_fused__native_batch_norm_legit_no_training_relu_18:
[----:B------:R-:W0:Y:S01]  /*0000*/  LDC R1, c[0x0][0x28] ;  /* 0x00000a00ff017b82 */ /* 0x000e220000000800 */
[----:B------:R-:W1:Y:S07]  /*0010*/  S2R R0, SR_TID.X ;  /* 0x0000000000007919 */ /* 0x000e6e0000002100 */
[----:B------:R-:W2:Y:S01]  /*0020*/  LDC.64 R8, c[0x0][0x220] ;  /* 0x00008800ff087b82 */ /* 0x000ea20000000a00 */
[----:B------:R-:W-:Y:S01]  /*0030*/  HFMA2.MMA R14, -RZ, RZ, 0, 0 ;  /* 0x00000000ff0e7435 */ /* 0x000fe200000001ff */
[----:B------:R-:W-:Y:S01]  /*0040*/  ULDC.64 UR4, c[0x0][0x208] ;  /* 0x0000820000047ab9 */ /* 0x000fe20000000a00 */
[----:B------:R-:W3:Y:S05]  /*0050*/  S2R R3, SR_CTAID.X ;  /* 0x0000000000037919 */ /* 0x000eea0000002500 */
[----:B------:R-:W4:Y:S08]  /*0060*/  LDC.64 R4, c[0x0][0x210] ;  /* 0x00008400ff047b82 */ /* 0x000f300000000a00 */
[----:B------:R-:W5:Y:S08]  /*0070*/  LDC.64 R6, c[0x0][0x218] ;  /* 0x00008600ff067b82 */ /* 0x000f700000000a00 */
[----:B------:R-:W5:Y:S01]  /*0080*/  LDC.64 R10, c[0x0][0x228] ;  /* 0x00008a00ff0a7b82 */ /* 0x000f620000000a00 */
[----:B-1----:R-:W-:-:S07]  /*0090*/  LOP3.LUT R0, R0, 0x7f, RZ, 0xc0, !PT ;  /* 0x0000007f00007812 */ /* 0x002fce00078ec0ff */
[----:B------:R-:W1:Y:S01]  /*00a0*/  LDC.64 R12, c[0x0][0x230] ;  /* 0x00008c00ff0c7b82 */ /* 0x000e620000000a00 */
[----:B---3--:R-:W-:Y:S02]  /*00b0*/  SHF.R.S32.HI R2, RZ, 0x18, R3 ;  /* 0x00000018ff027819 */ /* 0x008fe40000011403 */
[----:B------:R-:W-:Y:S02]  /*00c0*/  LEA R0, R3, R0, 0x7 ;  /* 0x0000000003007211 */ /* 0x000fe400078e38ff */
[----:B------:R-:W-:Y:S02]  /*00d0*/  SGXT R3, R2, 0x1 ;  /* 0x000000010203781a */ /* 0x000fe40000000200 */
[----:B------:R-:W-:Y:S02]  /*00e0*/  ISETP.GE.AND P0, PT, R0, 0x80, PT ;  /* 0x000000800000780c */ /* 0x000fe40003f06270 */
[----:B------:R-:W-:-:S04]  /*00f0*/  LEA.HI R3, R3, R0, RZ, 0x5 ;  /* 0x0000000003037211 */ /* 0x000fc800078f28ff */
[----:B------:R-:W-:-:S04]  /*0100*/  LOP3.LUT R3, R3, 0xffffffe0, RZ, 0xc0, !PT ;  /* 0xffffffe003037812 */ /* 0x000fc800078ec0ff */
[----:B------:R-:W-:-:S05]  /*0110*/  IADD3 R15, R0, -R3, RZ ;  /* 0x80000003000f7210 */ /* 0x000fca0007ffe0ff */
[----:B--2---:R-:W-:-:S05]  /*0120*/  IMAD.WIDE R8, R15, 0x4, R8 ;  /* 0x000000040f087825 */ /* 0x004fca00078e0208 */
[----:B------:R2:W3:Y:S01]  /*0130*/  @!P0 LDG.E.EL R14, desc[UR4][R8.64] ;  /* 0x00000004080e8981 */ /* 0x0004e2000c2e1900 */
[----:B------:R-:W-:Y:S01]  /*0140*/  CS2R R2, SRZ ;  /* 0x0000000000027805 */ /* 0x000fe2000001ff00 */
[----:B----4-:R-:W-:-:S04]  /*0150*/  IMAD.WIDE R4, R0, 0x4, R4 ;  /* 0x0000000400047825 */ /* 0x010fc800078e0204 */
[C---:B-----5:R-:W-:Y:S01]  /*0160*/  IMAD.WIDE R6, R15.reuse, 0x4, R6 ;  /* 0x000000040f067825 */ /* 0x060fe200078e0206 */
[----:B------:R4:W5:Y:S03]  /*0170*/  @!P0 LDG.E R2, desc[UR4][R4.64] ;  /* 0x0000000404028981 */ /* 0x000966000c1e1900 */
[C---:B0-2---:R-:W-:Y:S01]  /*0180*/  IMAD.WIDE R8, R15.reuse, 0x4, R10 ;  /* 0x000000040f087825 */ /* 0x045fe200078e020a */
[----:B------:R0:W5:Y:S03]  /*0190*/  @!P0 LDG.E.EL R3, desc[UR4][R6.64] ;  /* 0x0000000406038981 */ /* 0x000166000c2e1900 */
[----:B-1----:R-:W-:Y:S01]  /*01a0*/  IMAD.WIDE R10, R15, 0x4, R12 ;  /* 0x000000040f0a7825 */ /* 0x002fe200078e020c */
[----:B------:R-:W-:Y:S01]  /*01b0*/  CS2R R12, SRZ ;  /* 0x00000000000c7805 */ /* 0x000fe2000001ff00 */
[----:B----4-:R-:W1:Y:S05]  /*01c0*/  LDC.64 R4, c[0x0][0x238] ;  /* 0x00008e00ff047b82 */ /* 0x010e6a0000000a00 */
[----:B------:R-:W2:Y:S04]  /*01d0*/  @!P0 LDG.E.EL R12, desc[UR4][R8.64] ;  /* 0x00000004080c8981 */ /* 0x000ea8000c2e1900 */
[----:B------:R-:W2:Y:S01]  /*01e0*/  @!P0 LDG.E.EL R13, desc[UR4][R10.64] ;  /* 0x000000040a0d8981 */ /* 0x000ea2000c2e1900 */
[----:B0-----:R-:W-:Y:S01]  /*01f0*/  MOV R6, 0x3e800000 ;  /* 0x3e80000000067802 */ /* 0x001fe20000000f00 */
[----:B---3--:R-:W-:-:S04]  /*0200*/  FADD R14, R14, 9.9999997473787516356e-06 ;  /* 0x3727c5ac0e0e7421 */ /* 0x008fc80000000000 */
[----:B------:R-:W0:Y:S01]  /*0210*/  MUFU.SQRT R15, R14 ;  /* 0x0000000e000f7308 */ /* 0x000e220000002000 */
[----:B-----5:R-:W-:Y:S01]  /*0220*/  FADD R2, -R3, R2 ;  /* 0x0000000203027221 */ /* 0x020fe20000000100 */
[C---:B0-----:R-:W-:Y:S02]  /*0230*/  FSETP.GT.AND P1, PT, R15.reuse, 8.50705917302346158658e+37, PT ;  /* 0x7e8000000f00780b */ /* 0x041fe40003f24000 */
[----:B------:R-:W-:Y:S02]  /*0240*/  FSETP.GEU.AND P2, PT, R15, 1.175494350822287508e-38, PT ;  /* 0x008000000f00780b */ /* 0x000fe40003f4e000 */
[----:B------:R-:W-:-:S09]  /*0250*/  FSEL R6, R6, 1, P1 ;  /* 0x3f80000006067808 */ /* 0x000fd20000800000 */
[----:B------:R-:W-:Y:S02]  /*0260*/  @P1 FMUL R15, R15, 0.25 ;  /* 0x3e8000000f0f1820 */ /* 0x000fe40000400000 */
[----:B------:R-:W-:Y:S02]  /*0270*/  @!P2 FMUL R6, R6, 16777216 ;  /* 0x4b8000000606a820 */ /* 0x000fe40000400000 */
[----:B------:R-:W-:-:S06]  /*0280*/  @!P2 FMUL R15, R15, 16777216 ;  /* 0x4b8000000f0fa820 */ /* 0x000fcc0000400000 */
[----:B------:R-:W0:Y:S02]  /*0290*/  MUFU.RCP R15, R15 ;  /* 0x0000000f000f7308 */ /* 0x000e240000001000 */
[----:B0-----:R-:W-:-:S04]  /*02a0*/  FMUL R3, R15, R6 ;  /* 0x000000060f037220 */ /* 0x001fc80000400000 */
[----:B------:R-:W-:-:S04]  /*02b0*/  FMUL R2, R2, R3 ;  /* 0x0000000302027220 */ /* 0x000fc80000400000 */
[----:B--2---:R-:W-:Y:S01]  /*02c0*/  FFMA R12, R2, R12, R13 ;  /* 0x0000000c020c7223 */ /* 0x004fe2000000000d */
[----:B-1----:R-:W-:-:S04]  /*02d0*/  IMAD.WIDE R2, R0, 0x4, R4 ;  /* 0x0000000400027825 */ /* 0x002fc800078e0204 */
[----:B------:R-:W-:-:S04]  /*02e0*/  FSETP.GEU.AND P1, PT, R12, RZ, PT ;  /* 0x000000ff0c00720b */ /* 0x000fc80003f2e000 */
[----:B------:R-:W-:Y:S01]  /*02f0*/  FSEL R5, R12, RZ, P1 ;  /* 0x000000ff0c057208 */ /* 0x000fe20000800000 */
[----:B------:R-:W-:Y:S08]  /*0300*/  @P0 EXIT ;  /* 0x000000000000094d */ /* 0x000ff00003800000 */
[----:B------:R-:W-:Y:S01]  /*0310*/  STG.E desc[UR4][R2.64], R5 ;  /* 0x0000000502007986 */ /* 0x000fe2000c101904 */
[----:B------:R-:W-:Y:S05]  /*0320*/  EXIT ;  /* 0x000000000000794d */ /* 0x000fea0003800000 */
.L_x_0:
[----:B------:R-:W-:-:S00]  /*0330*/  BRA `(.L_x_0) ;  /* 0xfffffffc00fc7947 */ /* 0x000fc0000383ffff */
[----:B------:R-:W-:-:S00]  /*0340*/  NOP ;  /* 0x0000000000007918 */ /* 0x000fc00000000000 */
        /* <DEDUP_REMOVED lines=11> */
.L_x_1:


//--------------------- .nv.global.init           --------------------------
	.section	.nv.global.init,"aw",@progbits
.nv.global.init:
	.type		_$_str,@object
	.size		_$_str,(_$_str_$_2 - _$_str)
_$_str:
        /*0000*/ 	.byte	0x5f, 0x5f, 0x43, 0x55, 0x44, 0x41, 0x5f, 0x46, 0x54, 0x5a, 0x00
	.type		_$_str_$_2,@object
	.size		_$_str_$_2,(.L_1 - _$_str_$_2)
_$_str_$_2:
        /*000b*/ 	.byte	0x5f, 0x5f, 0x43, 0x55, 0x44, 0x41, 0x5f, 0x50, 0x52, 0x45, 0x43, 0x5f, 0x53, 0x51, 0x52, 0x54
        /*001b*/ 	.byte	0x00
.L_1:


//--------------------- .nv.constant0.triton_poi_fused__native_batch_norm_legit_no_training_relu_18 --------------------------
	.section	.nv.constant0.triton_poi_fused__native_batch_norm_legit_no_training_relu_18,"a",@progbits
	.sectionflags	@""
	.align	4
.nv.constant0.triton_poi_fused__native_batch_norm_legit_no_training_relu_18:
	.zero		580
